//
// Generated by NVIDIA NVVM Compiler
//
// Compiler Build ID: CL-36424714
// Cuda compilation tools, release 13.0, V13.0.88
// Based on NVVM 20.0.0
//

.version 9.0
.target sm_100
.address_size 64

	// .globl	_Z9mulKernelPiS_S_i

.visible .entry _Z9mulKernelPiS_S_i(
	.param .u64 .ptr .align 1 _Z9mulKernelPiS_S_i_param_0,
	.param .u64 .ptr .align 1 _Z9mulKernelPiS_S_i_param_1,
	.param .u64 .ptr .align 1 _Z9mulKernelPiS_S_i_param_2,
	.param .u32 _Z9mulKernelPiS_S_i_param_3
)
{
	.reg .pred 	%p<11>;
	.reg .b32 	%r<157>;
	.reg .b64 	%rd<69>;

	ld.param.u64 	%rd4, [_Z9mulKernelPiS_S_i_param_0];
	ld.param.u64 	%rd5, [_Z9mulKernelPiS_S_i_param_1];
	ld.param.u64 	%rd3, [_Z9mulKernelPiS_S_i_param_2];
	ld.param.u32 	%r56, [_Z9mulKernelPiS_S_i_param_3];
	cvta.to.global.u64 	%rd1, %rd5;
	cvta.to.global.u64 	%rd2, %rd4;
	mov.u32 	%r1, %tid.x;
	mov.u32 	%r57, %ntid.x;
	mov.u32 	%r58, %ctaid.x;
	mul.lo.s32 	%r2, %r57, %r58;
	add.s32 	%r3, %r2, %r1;
	mov.u32 	%r59, %tid.y;
	mov.u32 	%r60, %ntid.y;
	mov.u32 	%r61, %ctaid.y;
	mad.lo.s32 	%r4, %r60, %r61, %r59;
	max.u32 	%r62, %r4, %r3;
	setp.ge.u32 	%p1, %r62, %r56;
	@%p1 bra 	$L__BB0_14;
	setp.lt.s32 	%p2, %r56, 1;
	mov.b32 	%r156, 0;
	@%p2 bra 	$L__BB0_13;
	mul.lo.s32 	%r5, %r56, %r4;
	and.b32  	%r6, %r56, 7;
	setp.lt.u32 	%p3, %r56, 8;
	mov.b32 	%r151, 0;
	mov.u32 	%r156, %r151;
	@%p3 bra 	$L__BB0_5;
	and.b32  	%r151, %r56, 2147483640;
	neg.s32 	%r145, %r151;
	add.s32 	%r67, %r1, %r56;
	add.s32 	%r144, %r67, %r2;
	shl.b32 	%r10, %r56, 3;
	shl.b32 	%r68, %r56, 1;
	add.s32 	%r143, %r3, %r68;
	mad.lo.s32 	%r142, %r56, 3, %r3;
	shl.b32 	%r69, %r56, 2;
	add.s32 	%r141, %r3, %r69;
	mad.lo.s32 	%r140, %r56, 5, %r3;
	mad.lo.s32 	%r139, %r56, 6, %r3;
	mad.lo.s32 	%r138, %r56, 7, %r3;
	add.s32 	%r136, %r5, 3;
	mov.b32 	%r156, 0;
	mov.u32 	%r137, %r3;
$L__BB0_4:
	.pragma "nounroll";
	add.s32 	%r70, %r136, -3;
	mul.wide.u32 	%rd6, %r70, 4;
	add.s64 	%rd7, %rd2, %rd6;
	ld.global.u32 	%r71, [%rd7];
	mul.wide.u32 	%rd8, %r137, 4;
	add.s64 	%rd9, %rd1, %rd8;
	ld.global.u32 	%r72, [%rd9];
	mad.lo.s32 	%r73, %r72, %r71, %r156;
	add.s32 	%r74, %r136, -2;
	mul.wide.u32 	%rd10, %r74, 4;
	add.s64 	%rd11, %rd2, %rd10;
	ld.global.u32 	%r75, [%rd11];
	mul.wide.u32 	%rd12, %r144, 4;
	add.s64 	%rd13, %rd1, %rd12;
	ld.global.u32 	%r76, [%rd13];
	mad.lo.s32 	%r77, %r76, %r75, %r73;
	add.s32 	%r78, %r136, -1;
	mul.wide.u32 	%rd14, %r78, 4;
	add.s64 	%rd15, %rd2, %rd14;
	ld.global.u32 	%r79, [%rd15];
	mul.wide.u32 	%rd16, %r143, 4;
	add.s64 	%rd17, %rd1, %rd16;
	ld.global.u32 	%r80, [%rd17];
	mad.lo.s32 	%r81, %r80, %r79, %r77;
	add.s32 	%r82, %r136, 4;
	mul.wide.u32 	%rd18, %r136, 4;
	add.s64 	%rd19, %rd2, %rd18;
	ld.global.u32 	%r83, [%rd19];
	mul.wide.u32 	%rd20, %r142, 4;
	add.s64 	%rd21, %rd1, %rd20;
	ld.global.u32 	%r84, [%rd21];
	mad.lo.s32 	%r85, %r84, %r83, %r81;
	add.s32 	%r86, %r136, 1;
	mul.wide.u32 	%rd22, %r86, 4;
	add.s64 	%rd23, %rd2, %rd22;
	ld.global.u32 	%r87, [%rd23];
	mul.wide.u32 	%rd24, %r141, 4;
	add.s64 	%rd25, %rd1, %rd24;
	ld.global.u32 	%r88, [%rd25];
	mad.lo.s32 	%r89, %r88, %r87, %r85;
	add.s32 	%r90, %r136, 2;
	mul.wide.u32 	%rd26, %r90, 4;
	add.s64 	%rd27, %rd2, %rd26;
	ld.global.u32 	%r91, [%rd27];
	mul.wide.u32 	%rd28, %r140, 4;
	add.s64 	%rd29, %rd1, %rd28;
	ld.global.u32 	%r92, [%rd29];
	mad.lo.s32 	%r93, %r92, %r91, %r89;
	add.s32 	%r94, %r136, 3;
	mul.wide.u32 	%rd30, %r94, 4;
	add.s64 	%rd31, %rd2, %rd30;
	ld.global.u32 	%r95, [%rd31];
	mul.wide.u32 	%rd32, %r139, 4;
	add.s64 	%rd33, %rd1, %rd32;
	ld.global.u32 	%r96, [%rd33];
	mad.lo.s32 	%r97, %r96, %r95, %r93;
	mul.wide.u32 	%rd34, %r82, 4;
	add.s64 	%rd35, %rd2, %rd34;
	ld.global.u32 	%r98, [%rd35];
	mul.wide.u32 	%rd36, %r138, 4;
	add.s64 	%rd37, %rd1, %rd36;
	ld.global.u32 	%r99, [%rd37];
	mad.lo.s32 	%r156, %r99, %r98, %r97;
	add.s32 	%r145, %r145, 8;
	add.s32 	%r144, %r144, %r10;
	add.s32 	%r143, %r143, %r10;
	add.s32 	%r142, %r142, %r10;
	add.s32 	%r141, %r141, %r10;
	add.s32 	%r140, %r140, %r10;
	add.s32 	%r139, %r139, %r10;
	add.s32 	%r138, %r138, %r10;
	add.s32 	%r137, %r137, %r10;
	add.s32 	%r136, %r136, 8;
	setp.ne.s32 	%p4, %r145, 0;
	@%p4 bra 	$L__BB0_4;
$L__BB0_5:
	setp.eq.s32 	%p5, %r6, 0;
	@%p5 bra 	$L__BB0_13;
	and.b32  	%r43, %r56, 3;
	setp.lt.u32 	%p6, %r6, 4;
	@%p6 bra 	$L__BB0_8;
	add.s32 	%r101, %r151, %r5;
	mul.wide.u32 	%rd38, %r101, 4;
	add.s64 	%rd39, %rd2, %rd38;
	ld.global.u32 	%r102, [%rd39];
	mad.lo.s32 	%r103, %r151, %r56, %r3;
	mul.wide.u32 	%rd40, %r103, 4;
	add.s64 	%rd41, %rd1, %rd40;
	ld.global.u32 	%r104, [%rd41];
	mad.lo.s32 	%r105, %r104, %r102, %r156;
	add.s32 	%r106, %r101, 1;
	mul.wide.u32 	%rd42, %r106, 4;
	add.s64 	%rd43, %rd2, %rd42;
	ld.global.u32 	%r107, [%rd43];
	add.s32 	%r108, %r103, %r56;
	mul.wide.u32 	%rd44, %r108, 4;
	add.s64 	%rd45, %rd1, %rd44;
	ld.global.u32 	%r109, [%rd45];
	mad.lo.s32 	%r110, %r109, %r107, %r105;
	add.s32 	%r111, %r101, 2;
	mul.wide.u32 	%rd46, %r111, 4;
	add.s64 	%rd47, %rd2, %rd46;
	ld.global.u32 	%r112, [%rd47];
	add.s32 	%r113, %r108, %r56;
	mul.wide.u32 	%rd48, %r113, 4;
	add.s64 	%rd49, %rd1, %rd48;
	ld.global.u32 	%r114, [%rd49];
	mad.lo.s32 	%r115, %r114, %r112, %r110;
	add.s32 	%r116, %r101, 3;
	mul.wide.u32 	%rd50, %r116, 4;
	add.s64 	%rd51, %rd2, %rd50;
	ld.global.u32 	%r117, [%rd51];
	add.s32 	%r118, %r113, %r56;
	mul.wide.u32 	%rd52, %r118, 4;
	add.s64 	%rd53, %rd1, %rd52;
	ld.global.u32 	%r119, [%rd53];
	mad.lo.s32 	%r156, %r119, %r117, %r115;
	add.s32 	%r151, %r151, 4;
$L__BB0_8:
	setp.eq.s32 	%p7, %r43, 0;
	@%p7 bra 	$L__BB0_13;
	setp.eq.s32 	%p8, %r43, 1;
	@%p8 bra 	$L__BB0_11;
	add.s32 	%r121, %r151, %r5;
	mul.wide.u32 	%rd54, %r121, 4;
	add.s64 	%rd55, %rd2, %rd54;
	ld.global.u32 	%r122, [%rd55];
	mad.lo.s32 	%r123, %r151, %r56, %r3;
	mul.wide.u32 	%rd56, %r123, 4;
	add.s64 	%rd57, %rd1, %rd56;
	ld.global.u32 	%r124, [%rd57];
	mad.lo.s32 	%r125, %r124, %r122, %r156;
	add.s32 	%r126, %r121, 1;
	mul.wide.u32 	%rd58, %r126, 4;
	add.s64 	%rd59, %rd2, %rd58;
	ld.global.u32 	%r127, [%rd59];
	add.s32 	%r128, %r123, %r56;
	mul.wide.u32 	%rd60, %r128, 4;
	add.s64 	%rd61, %rd1, %rd60;
	ld.global.u32 	%r129, [%rd61];
	mad.lo.s32 	%r156, %r129, %r127, %r125;
	add.s32 	%r151, %r151, 2;
$L__BB0_11:
	and.b32  	%r130, %r56, 1;
	setp.eq.b32 	%p9, %r130, 1;
	not.pred 	%p10, %p9;
	@%p10 bra 	$L__BB0_13;
	add.s32 	%r131, %r151, %r5;
	mul.wide.u32 	%rd62, %r131, 4;
	add.s64 	%rd63, %rd2, %rd62;
	ld.global.u32 	%r132, [%rd63];
	mad.lo.s32 	%r133, %r151, %r56, %r3;
	mul.wide.u32 	%rd64, %r133, 4;
	add.s64 	%rd65, %rd1, %rd64;
	ld.global.u32 	%r134, [%rd65];
	mad.lo.s32 	%r156, %r134, %r132, %r156;
$L__BB0_13:
	mad.lo.s32 	%r135, %r56, %r4, %r3;
	cvta.to.global.u64 	%rd66, %rd3;
	mul.wide.u32 	%rd67, %r135, 4;
	add.s64 	%rd68, %rd66, %rd67;
	st.global.u32 	[%rd68], %r156;
$L__BB0_14:
	ret;

}


// ===== COMPILED SASS (sm_100) =====

	.target	sm_100

	.elftype	@"ET_EXEC"


//--------------------- .note.nv.tkinfo           --------------------------
	.section	.note.nv.tkinfo,"",@"SHT_NOTE"
	.sectionflags	@"SHF_NOTE_NV_TKINFO"
	.tkinfo
        /*0018*/ 	.word	0x00000002
        /*0030*/ 	.string	""
        /*0030*/ 	.string	"ptxas"
        /*0030*/ 	.string	"Cuda compilation tools, release 13.0, V13.0.88"
        /*0030*/ 	.string	"Build cuda_13.0.r13.0/compiler.36424714_0"
        /*0030*/ 	.string	"-arch sm_100 -m 64 "



//--------------------- .note.nv.cuinfo           --------------------------
	.section	.note.nv.cuinfo,"",@"SHT_NOTE"
	.sectionflags	@"SHF_NOTE_NV_CUINFO"
        /*0018*/ 	.short	0x0002
        /*001a*/ 	.short	0x0064
        /*001c*/ 	.short	0x0082
	.zero		2


//--------------------- .nv.info                  --------------------------
	.section	.nv.info,"",@"SHT_CUDA_INFO"
	.align	4


	//----- nvinfo : EIATTR_REGCOUNT
	.align		4
        /*0000*/ 	.byte	0x04, 0x2f
        /*0002*/ 	.short	(.L_1 - .L_0)
	.align		4
.L_0:
        /*0004*/ 	.word	index@(_Z9mulKernelPiS_S_i)
        /*0008*/ 	.word	0x00000020


	//----- nvinfo : EIATTR_FRAME_SIZE
	.align		4
.L_1:
        /*000c*/ 	.byte	0x04, 0x11
        /*000e*/ 	.short	(.L_3 - .L_2)
	.align		4
.L_2:
        /*0010*/ 	.word	index@(_Z9mulKernelPiS_S_i)
        /*0014*/ 	.word	0x00000000


	//----- nvinfo : EIATTR_MIN_STACK_SIZE
	.align		4
.L_3:
        /*0018*/ 	.byte	0x04, 0x12
        /*001a*/ 	.short	(.L_5 - .L_4)
	.align		4
.L_4:
        /*001c*/ 	.word	index@(_Z9mulKernelPiS_S_i)
        /*0020*/ 	.word	0x00000000
.L_5:


//--------------------- .nv.compat                --------------------------
	.section	.nv.compat,"",@"SHT_CUDA_COMPAT_INFO"
	.align	4
        /*0000*/ 	.byte	0x02, 0x09, 0x00, 0x00, 0x02, 0x02, 0x01, 0x00, 0x02, 0x05, 0x05, 0x00, 0x03, 0x07, 0x01, 0x01
        /*0010*/ 	.byte	0x02, 0x03, 0x00, 0x00, 0x02, 0x06, 0x01, 0x00, 0x04, 0x0b, 0x08, 0x00, 0x09, 0x00, 0x00, 0x00
        /*0020*/ 	.byte	0x00, 0x00, 0x00, 0x00


//--------------------- .nv.info._Z9mulKernelPiS_S_i --------------------------
	.section	.nv.info._Z9mulKernelPiS_S_i,"",@"SHT_CUDA_INFO"
	.sectionflags	@""
	.align	4


	//----- nvinfo : EIATTR_CUDA_API_VERSION
	.align		4
        /*0000*/ 	.byte	0x04, 0x37
        /*0002*/ 	.short	(.L_7 - .L_6)
.L_6:
        /*0004*/ 	.word	0x00000082


	//----- nvinfo : EIATTR_KPARAM_INFO
	.align		4
.L_7:
        /*0008*/ 	.byte	0x04, 0x17
        /*000a*/ 	.short	(.L_9 - .L_8)
.L_8:
        /*000c*/ 	.word	0x00000000
        /*0010*/ 	.short	0x0003
        /*0012*/ 	.short	0x0018
        /*0014*/ 	.byte	0x00, 0xf0, 0x11, 0x00


	//----- nvinfo : EIATTR_KPARAM_INFO
	.align		4
.L_9:
        /*0018*/ 	.byte	0x04, 0x17
        /*001a*/ 	.short	(.L_11 - .L_10)
.L_10:
        /*001c*/ 	.word	0x00000000
        /*0020*/ 	.short	0x0002
        /*0022*/ 	.short	0x0010
        /*0024*/ 	.byte	0x00, 0xf5, 0x21, 0x00


	//----- nvinfo : EIATTR_KPARAM_INFO
	.align		4
.L_11:
        /*0028*/ 	.byte	0x04, 0x17
        /*002a*/ 	.short	(.L_13 - .L_12)
.L_12:
        /*002c*/ 	.word	0x00000000
        /*0030*/ 	.short	0x0001
        /*0032*/ 	.short	0x0008
        /*0034*/ 	.byte	0x00, 0xf5, 0x21, 0x00


	//----- nvinfo : EIATTR_KPARAM_INFO
	.align		4
.L_13:
        /*0038*/ 	.byte	0x04, 0x17
        /*003a*/ 	.short	(.L_15 - .L_14)
.L_14:
        /*003c*/ 	.word	0x00000000
        /*0040*/ 	.short	0x0000
        /*0042*/ 	.short	0x0000
        /*0044*/ 	.byte	0x00, 0xf5, 0x21, 0x00


	//----- nvinfo : EIATTR_SPARSE_MMA_MASK
	.align		4
.L_15:
        /*0048*/ 	.byte	0x03, 0x50
        /*004a*/ 	.short	0x0000


	//----- nvinfo : EIATTR_MAXREG_COUNT
	.align		4
        /*004c*/ 	.byte	0x03, 0x1b
        /*004e*/ 	.short	0x00ff


	//----- nvinfo : EIATTR_MERCURY_ISA_VERSION
	.align		4
        /*0050*/ 	.byte	0x03, 0x5f
        /*0052*/ 	.short	0x0101


	//----- nvinfo : EIATTR_VRC_CTA_INIT_COUNT
	.align		4
        /*0054*/ 	.byte	0x02, 0x4a
	.zero		1
	.zero		1


	//----- nvinfo : EIATTR_EXIT_INSTR_OFFSETS
	.align		4
        /*0058*/ 	.byte	0x04, 0x1c
        /*005a*/ 	.short	(.L_17 - .L_16)


	//   ....[0]....
.L_16:
        /*005c*/ 	.word	0x000000d0


	//   ....[1]....
        /*0060*/ 	.word	0x00000a70


	//----- nvinfo : EIATTR_CBANK_PARAM_SIZE
	.align		4
.L_17:
        /*0064*/ 	.byte	0x03, 0x19
        /*0066*/ 	.short	0x001c


	//----- nvinfo : EIATTR_PARAM_CBANK
	.align		4
        /*0068*/ 	.byte	0x04, 0x0a
        /*006a*/ 	.short	(.L_19 - .L_18)
	.align		4
.L_18:
        /*006c*/ 	.word	index@(.nv.constant0._Z9mulKernelPiS_S_i)
        /*0070*/ 	.short	0x0380
        /*0072*/ 	.short	0x001c


	//----- nvinfo : EIATTR_SW_WAR
	.align		4
.L_19:
        /*0074*/ 	.byte	0x04, 0x36
        /*0076*/ 	.short	(.L_21 - .L_20)
.L_20:
        /*0078*/ 	.word	0x00000008
.L_21:


//--------------------- .nv.callgraph             --------------------------
	.section	.nv.callgraph,"",@"SHT_CUDA_CALLGRAPH"
	.align	4
	.sectionentsize	8
	.align		4
        /*0000*/ 	.word	0x00000000
	.align		4
        /*0004*/ 	.word	0xffffffff
	.align		4
        /*0008*/ 	.word	0x00000000
	.align		4
        /*000c*/ 	.word	0xfffffffe
	.align		4
        /*0010*/ 	.word	0x00000000
	.align		4
        /*0014*/ 	.word	0xfffffffd
	.align		4
        /*0018*/ 	.word	0x00000000
	.align		4
        /*001c*/ 	.word	0xfffffffc


//--------------------- .text._Z9mulKernelPiS_S_i --------------------------
	.section	.text._Z9mulKernelPiS_S_i,"ax",@progbits
	.align	128
        .global         _Z9mulKernelPiS_S_i
        .type           _Z9mulKernelPiS_S_i,@function
        .size           _Z9mulKernelPiS_S_i,(.L_x_5 - _Z9mulKernelPiS_S_i)
        .other          _Z9mulKernelPiS_S_i,@"STO_CUDA_ENTRY STV_DEFAULT"
_Z9mulKernelPiS_S_i:
.text._Z9mulKernelPiS_S_i:
[----:B------:R-:W-:Y:S01]  /*0000*/  LDC R1, c[0x0][0x37c] ;  /* 0x0000df00ff017b82 */ /* 0x000fe20000000800 */
[----:B------:R-:W0:Y:S07]  /*0010*/  S2R R2, SR_TID.Y ;  /* 0x0000000000027919 */ /* 0x000e2e0000002200 */
[----:B------:R-:W1:Y:S01]  /*0020*/  S2UR UR5, SR_CTAID.X ;  /* 0x00000000000579c3 */ /* 0x000e620000002500 */
[----:B------:R-:W1:Y:S01]  /*0030*/  LDCU UR4, c[0x0][0x360] ;  /* 0x00006c00ff0477ac */ /* 0x000e620008000800 */
[----:B------:R-:W0:Y:S01]  /*0040*/  S2R R3, SR_CTAID.Y ;  /* 0x0000000000037919 */ /* 0x000e220000002600 */
[----:B------:R-:W0:Y:S01]  /*0050*/  LDCU UR6, c[0x0][0x364] ;  /* 0x00006c80ff0677ac */ /* 0x000e220008000800 */
[----:B------:R-:W2:Y:S04]  /*0060*/  S2R R7, SR_TID.X ;  /* 0x0000000000077919 */ /* 0x000ea80000002100 */
[----:B------:R-:W3:Y:S01]  /*0070*/  LDC R0, c[0x0][0x398] ;  /* 0x0000e600ff007b82 */ /* 0x000ee20000000800 */
[----:B-1----:R-:W-:Y:S01]  /*0080*/  UIMAD UR4, UR4, UR5, URZ ;  /* 0x00000005040472a4 */ /* 0x002fe2000f8e02ff */
[----:B0-----:R-:W-:-:S05]  /*0090*/  IMAD R2, R3, UR6, R2 ;  /* 0x0000000603027c24 */ /* 0x001fca000f8e0202 */
[----:B--2---:R-:W-:-:S04]  /*00a0*/  IADD3 R3, PT, PT, R7, UR4, RZ ;  /* 0x0000000407037c10 */ /* 0x004fc8000fffe0ff */
[----:B------:R-:W-:-:S04]  /*00b0*/  VIMNMX.U32 R5, PT, PT, R3, R2, !PT ;  /* 0x0000000203057248 */ /* 0x000fc80007fe0000 */
[----:B---3--:R-:W-:-:S13]  /*00c0*/  ISETP.GE.U32.AND P0, PT, R5, R0, PT ;  /* 0x000000000500720c */ /* 0x008fda0003f06070 */
[----:B------:R-:W-:Y:S05]  /*00d0*/  @P0 EXIT ;  /* 0x000000000000094d */ /* 0x000fea0003800000 */
[----:B------:R-:W-:Y:S01]  /*00e0*/  ISETP.GE.AND P0, PT, R0, 0x1, PT ;  /* 0x000000010000780c */ /* 0x000fe20003f06270 */
[----:B------:R-:W0:Y:S01]  /*00f0*/  LDCU.64 UR6, c[0x0][0x358] ;  /* 0x00006b00ff0677ac */ /* 0x000e220008000a00 */
[----:B------:R-:W-:-:S11]  /*0100*/  HFMA2 R26, -RZ, RZ, 0, 0 ;  /* 0x00000000ff1a7431 */ /* 0x000fd600000001ff */
[----:B------:R-:W-:Y:S05]  /*0110*/  @!P0 BRA `(.L_x_0) ;  /* 0x0000000800448947 */ /* 0x000fea0003800000 */
[C---:B------:R-:W-:Y:S02]  /*0120*/  ISETP.GE.U32.AND P1, PT, R0.reuse, 0x8, PT ;  /* 0x000000080000780c */ /* 0x040fe40003f26070 */
[----:B------:R-:W-:Y:S02]  /*0130*/  LOP3.LUT R5, R0, 0x7, RZ, 0xc0, !PT ;  /* 0x0000000700057812 */ /* 0x000fe400078ec0ff */
[----:B------:R-:W-:Y:S02]  /*0140*/  MOV R6, RZ ;  /* 0x000000ff00067202 */ /* 0x000fe40000000f00 */
[----:B------:R-:W-:Y:S02]  /*0150*/  ISETP.NE.AND P0, PT, R5, RZ, PT ;  /* 0x000000ff0500720c */ /* 0x000fe40003f05270 */
[----:B------:R-:W-:-:S05]  /*0160*/  MOV R26, RZ ;  /* 0x000000ff001a7202 */ /* 0x000fca0000000f00 */
[----:B------:R-:W-:Y:S06]  /*0170*/  @!P1 BRA `(.L_x_1) ;  /* 0x0000000400249947 */ /* 0x000fec0003800000 */
[C---:B------:R-:W-:Y:S01]  /*0180*/  LOP3.LUT R6, R0.reuse, 0x7ffffff8, RZ, 0xc0, !PT ;  /* 0x7ffffff800067812 */ /* 0x040fe200078ec0ff */
[C---:B------:R-:W-:Y:S01]  /*0190*/  IMAD R8, R0.reuse, 0x3, R3 ;  /* 0x0000000300087824 */ /* 0x040fe200078e0203 */
[C---:B------:R-:W-:Y:S01]  /*01a0*/  IADD3 R4, PT, PT, R0.reuse, UR4, R7 ;  /* 0x0000000400047c10 */ /* 0x040fe2000fffe007 */
[C-C-:B------:R-:W-:Y:S01]  /*01b0*/  IMAD R10, R0.reuse, 0x5, R3.reuse ;  /* 0x00000005000a7824 */ /* 0x140fe200078e0203 */
[CC--:B------:R-:W-:Y:S01]  /*01c0*/  LEA R7, R0.reuse, R3.reuse, 0x1 ;  /* 0x0000000300077211 */ /* 0x0c0fe200078e08ff */
[C-C-:B------:R-:W-:Y:S01]  /*01d0*/  IMAD R11, R0.reuse, 0x6, R3.reuse ;  /* 0x00000006000b7824 */ /* 0x140fe200078e0203 */
[CC--:B------:R-:W-:Y:S01]  /*01e0*/  LEA R9, R0.reuse, R3.reuse, 0x2 ;  /* 0x0000000300097211 */ /* 0x0c0fe200078e10ff */
[----:B------:R-:W-:Y:S01]  /*01f0*/  IMAD R18, R0, 0x7, R3 ;  /* 0x0000000700127824 */ /* 0x000fe200078e0203 */
[----:B------:R-:W-:Y:S01]  /*0200*/  MOV R26, RZ ;  /* 0x000000ff001a7202 */ /* 0x000fe20000000f00 */
[----:B------:R-:W-:Y:S01]  /*0210*/  IMAD R20, R2, R0, 0x3 ;  /* 0x0000000302147424 */ /* 0x000fe200078e0200 */
[----:B------:R-:W-:-:S02]  /*0220*/  MOV R19, R3 ;  /* 0x0000000300137202 */ /* 0x000fc40000000f00 */
[----:B------:R-:W-:-:S07]  /*0230*/  IADD3 R21, PT, PT, -R6, RZ, RZ ;  /* 0x000000ff06157210 */ /* 0x000fce0007ffe1ff */
.L_x_2:
[----:B------:R-:W1:Y:S01]  /*0240*/  LDC.64 R12, c[0x0][0x380] ;  /* 0x0000e000ff0c7b82 */ /* 0x000e620000000a00 */
[C---:B------:R-:W-:Y:S02]  /*0250*/  IADD3 R25, PT, PT, R20.reuse, -0x3, RZ ;  /* 0xfffffffd14197810 */ /* 0x040fe40007ffe0ff */
[----:B------:R-:W-:-:S05]  /*0260*/  IADD3 R23, PT, PT, R20, -0x2, RZ ;  /* 0xfffffffe14177810 */ /* 0x000fca0007ffe0ff */
[----:B------:R-:W2:Y:S01]  /*0270*/  LDC.64 R14, c[0x0][0x388] ;  /* 0x0000e200ff0e7b82 */ /* 0x000ea20000000a00 */
[----:B-1----:R-:W-:-:S04]  /*0280*/  IMAD.WIDE.U32 R24, R25, 0x4, R12 ;  /* 0x0000000419187825 */ /* 0x002fc800078e000c */
[----:B------:R-:W-:Y:S02]  /*0290*/  IMAD.WIDE.U32 R22, R23, 0x4, R12 ;  /* 0x0000000417167825 */ /* 0x000fe400078e000c */
[----:B0-----:R-:W3:Y:S02]  /*02a0*/  LDG.E R25, desc[UR6][R24.64] ;  /* 0x0000000618197981 */ /* 0x001ee4000c1e1900 */
[--C-:B--2---:R-:W-:Y:S02]  /*02b0*/  IMAD.WIDE.U32 R16, R19, 0x4, R14.reuse ;  /* 0x0000000413107825 */ /* 0x104fe400078e000e */
[----:B------:R-:W2:Y:S04]  /*02c0*/  LDG.E R27, desc[UR6][R22.64] ;  /* 0x00000006161b7981 */ /* 0x000ea8000c1e1900 */
[----:B------:R0:W3:Y:S02]  /*02d0*/  LDG.E R29, desc[UR6][R16.64] ;  /* 0x00000006101d7981 */ /* 0x0000e4000c1e1900 */
[----:B0-----:R-:W-:-:S05]  /*02e0*/  IMAD.WIDE.U32 R16, R4, 0x4, R14 ;  /* 0x0000000404107825 */ /* 0x001fca00078e000e */
[----:B------:R0:W2:Y:S01]  /*02f0*/  LDG.E R28, desc[UR6][R16.64] ;  /* 0x00000006101c7981 */ /* 0x0000a2000c1e1900 */
[----:B------:R-:W-:-:S05]  /*0300*/  IADD3 R23, PT, PT, R20, -0x1, RZ ;  /* 0xffffffff14177810 */ /* 0x000fca0007ffe0ff */
[----:B------:R-:W-:-:S04]  /*0310*/  IMAD.WIDE.U32 R22, R23, 0x4, R12 ;  /* 0x0000000417167825 */ /* 0x000fc800078e000c */
[----:B0-----:R-:W-:-:S04]  /*0320*/  IMAD.WIDE.U32 R16, R7, 0x4, R14 ;  /* 0x0000000407107825 */ /* 0x001fc800078e000e */
[----:B---3--:R-:W-:Y:S02]  /*0330*/  IMAD R29, R25, R29, R26 ;  /* 0x0000001d191d7224 */ /* 0x008fe400078e021a */
[----:B------:R0:W3:Y:S04]  /*0340*/  LDG.E R26, desc[UR6][R22.64] ;  /* 0x00000006161a7981 */ /* 0x0000e8000c1e1900 */
[----:B------:R1:W3:Y:S01]  /*0350*/  LDG.E R25, desc[UR6][R16.64] ;  /* 0x0000000610197981 */ /* 0x0002e2000c1e1900 */
[----:B0-----:R-:W-:-:S04]  /*0360*/  IMAD.WIDE.U32 R22, R20, 0x4, R12 ;  /* 0x0000000414167825 */ /* 0x001fc800078e000c */
[----:B-1----:R-:W-:Y:S01]  /*0370*/  IMAD.WIDE.U32 R16, R8, 0x4, R14 ;  /* 0x0000000408107825 */ /* 0x002fe200078e000e */
[----:B------:R-:W4:Y:S03]  /*0380*/  LDG.E R24, desc[UR6][R22.64] ;  /* 0x0000000616187981 */ /* 0x000f26000c1e1900 */
[----:B--2---:R-:W-:Y:S02]  /*0390*/  IMAD R27, R27, R28, R29 ;  /* 0x0000001c1b1b7224 */ /* 0x004fe400078e021d */
[----:B------:R0:W4:Y:S01]  /*03a0*/  LDG.E R28, desc[UR6][R16.64] ;  /* 0x00000006101c7981 */ /* 0x000122000c1e1900 */
[----:B------:R-:W-:-:S05]  /*03b0*/  IADD3 R29, PT, PT, R20, 0x2, RZ ;  /* 0x00000002141d7810 */ /* 0x000fca0007ffe0ff */
[----:B0-----:R-:W-:Y:S01]  /*03c0*/  IMAD.WIDE.U32 R16, R29, 0x4, R12 ;  /* 0x000000041d107825 */ /* 0x001fe200078e000c */
[----:B------:R-:W-:-:S04]  /*03d0*/  IADD3 R29, PT, PT, R20, 0x3, RZ ;  /* 0x00000003141d7810 */ /* 0x000fc80007ffe0ff */
[----:B------:R0:W2:Y:S02]  /*03e0*/  LDG.E R23, desc[UR6][R16.64] ;  /* 0x0000000610177981 */ /* 0x0000a4000c1e1900 */
[----:B0-----:R-:W-:-:S04]  /*03f0*/  IMAD.WIDE.U32 R16, R10, 0x4, R14 ;  /* 0x000000040a107825 */ /* 0x001fc800078e000e */
[----:B---3--:R-:W-:Y:S01]  /*0400*/  IMAD R25, R26, R25, R27 ;  /* 0x000000191a197224 */ /* 0x008fe200078e021b */
[----:B------:R-:W-:-:S03]  /*0410*/  IADD3 R27, PT, PT, R20, 0x1, RZ ;  /* 0x00000001141b7810 */ /* 0x000fc60007ffe0ff */
[----:B----4-:R-:W-:Y:S02]  /*0420*/  IMAD R22, R24, R28, R25 ;  /* 0x0000001c18167224 */ /* 0x010fe400078e0219 */
[----:B------:R-:W-:-:S06]  /*0430*/  IMAD.WIDE.U32 R24, R27, 0x4, R12 ;  /* 0x000000041b187825 */ /* 0x000fcc00078e000c */
[----:B------:R-:W3:Y:S01]  /*0440*/  LDG.E R25, desc[UR6][R24.64] ;  /* 0x0000000618197981 */ /* 0x000ee2000c1e1900 */
[----:B------:R-:W-:-:S06]  /*0450*/  IMAD.WIDE.U32 R26, R9, 0x4, R14 ;  /* 0x00000004091a7825 */ /* 0x000fcc00078e000e */
[----:B------:R-:W3:Y:S04]  /*0460*/  LDG.E R26, desc[UR6][R26.64] ;  /* 0x000000061a1a7981 */ /* 0x000ee8000c1e1900 */
[----:B------:R0:W2:Y:S02]  /*0470*/  LDG.E R24, desc[UR6][R16.64] ;  /* 0x0000000610187981 */ /* 0x0000a4000c1e1900 */
[----:B0-----:R-:W-:Y:S01]  /*0480*/  IMAD.WIDE.U32 R16, R29, 0x4, R12 ;  /* 0x000000041d107825 */ /* 0x001fe200078e000c */
[----:B------:R-:W-:-:S05]  /*0490*/  IADD3 R29, PT, PT, R20, 0x4, RZ ;  /* 0x00000004141d7810 */ /* 0x000fca0007ffe0ff */
[----:B------:R-:W-:Y:S01]  /*04a0*/  IMAD.WIDE.U32 R12, R29, 0x4, R12 ;  /* 0x000000041d0c7825 */ /* 0x000fe200078e000c */
[----:B------:R-:W4:Y:S04]  /*04b0*/  LDG.E R16, desc[UR6][R16.64] ;  /* 0x0000000610107981 */ /* 0x000f28000c1e1900 */
[----:B------:R0:W5:Y:S02]  /*04c0*/  LDG.E R28, desc[UR6][R12.64] ;  /* 0x000000060c1c7981 */ /* 0x000164000c1e1900 */
[----:B0-----:R-:W-:-:S04]  /*04d0*/  IMAD.WIDE.U32 R12, R11, 0x4, R14 ;  /* 0x000000040b0c7825 */ /* 0x001fc800078e000e */
[----:B------:R-:W-:Y:S01]  /*04e0*/  IMAD.WIDE.U32 R14, R18, 0x4, R14 ;  /* 0x00000004120e7825 */ /* 0x000fe200078e000e */
[----:B------:R-:W4:Y:S05]  /*04f0*/  LDG.E R29, desc[UR6][R12.64] ;  /* 0x000000060c1d7981 */ /* 0x000f2a000c1e1900 */
[----:B------:R-:W5:Y:S01]  /*0500*/  LDG.E R14, desc[UR6][R14.64] ;  /* 0x000000060e0e7981 */ /* 0x000f62000c1e1900 */
[----:B------:R-:W-:-:S04]  /*0510*/  IADD3 R21, PT, PT, R21, 0x8, RZ ;  /* 0x0000000815157810 */ /* 0x000fc80007ffe0ff */
[----:B------:R-:W-:Y:S02]  /*0520*/  ISETP.NE.AND P1, PT, R21, RZ, PT ;  /* 0x000000ff1500720c */ /* 0x000fe40003f25270 */
[----:B------:R-:W-:Y:S02]  /*0530*/  IADD3 R20, PT, PT, R20, 0x8, RZ ;  /* 0x0000000814147810 */ /* 0x000fe40007ffe0ff */
[C---:B------:R-:W-:Y:S02]  /*0540*/  LEA R4, R0.reuse, R4, 0x3 ;  /* 0x0000000400047211 */ /* 0x040fe400078e18ff */
[C---:B------:R-:W-:Y:S02]  /*0550*/  LEA R7, R0.reuse, R7, 0x3 ;  /* 0x0000000700077211 */ /* 0x040fe400078e18ff */
[C---:B------:R-:W-:Y:S02]  /*0560*/  LEA R8, R0.reuse, R8, 0x3 ;  /* 0x0000000800087211 */ /* 0x040fe400078e18ff */
[----:B------:R-:W-:-:S02]  /*0570*/  LEA R9, R0, R9, 0x3 ;  /* 0x0000000900097211 */ /* 0x000fc400078e18ff */
[C---:B------:R-:W-:Y:S02]  /*0580*/  LEA R10, R0.reuse, R10, 0x3 ;  /* 0x0000000a000a7211 */ /* 0x040fe400078e18ff */
[C---:B------:R-:W-:Y:S02]  /*0590*/  LEA R11, R0.reuse, R11, 0x3 ;  /* 0x0000000b000b7211 */ /* 0x040fe400078e18ff */
[C---:B------:R-:W-:Y:S02]  /*05a0*/  LEA R18, R0.reuse, R18, 0x3 ;  /* 0x0000001200127211 */ /* 0x040fe400078e18ff */
[----:B------:R-:W-:Y:S01]  /*05b0*/  LEA R19, R0, R19, 0x3 ;  /* 0x0000001300137211 */ /* 0x000fe200078e18ff */
[----:B---3--:R-:W-:-:S04]  /*05c0*/  IMAD R22, R25, R26, R22 ;  /* 0x0000001a19167224 */ /* 0x008fc800078e0216 */
[----:B--2---:R-:W-:-:S04]  /*05d0*/  IMAD R22, R23, R24, R22 ;  /* 0x0000001817167224 */ /* 0x004fc800078e0216 */
[----:B----4-:R-:W-:-:S04]  /*05e0*/  IMAD R29, R16, R29, R22 ;  /* 0x0000001d101d7224 */ /* 0x010fc800078e0216 */
[----:B-----5:R-:W-:Y:S01]  /*05f0*/  IMAD R26, R28, R14, R29 ;  /* 0x0000000e1c1a7224 */ /* 0x020fe200078e021d */
[----:B------:R-:W-:Y:S06]  /*0600*/  @P1 BRA `(.L_x_2) ;  /* 0xfffffffc000c1947 */ /* 0x000fec000383ffff */
.L_x_1:
[----:B------:R-:W-:Y:S05]  /*0610*/  @!P0 BRA `(.L_x_0) ;  /* 0x0000000400048947 */ /* 0x000fea0003800000 */
[----:B------:R-:W-:Y:S02]  /*0620*/  ISETP.GE.U32.AND P0, PT, R5, 0x4, PT ;  /* 0x000000040500780c */ /* 0x000fe40003f06070 */
[----:B------:R-:W-:-:S04]  /*0630*/  LOP3.LUT R20, R0, 0x3, RZ, 0xc0, !PT ;  /* 0x0000000300147812 */ /* 0x000fc800078ec0ff */
[----:B------:R-:W-:-:S07]  /*0640*/  ISETP.NE.AND P1, PT, R20, RZ, PT ;  /* 0x000000ff1400720c */ /* 0x000fce0003f25270 */
[----:B------:R-:W-:Y:S06]  /*0650*/  @!P0 BRA `(.L_x_3) ;  /* 0x00000000007c8947 */ /* 0x000fec0003800000 */
[----:B------:R-:W1:Y:S01]  /*0660*/  LDC.64 R4, c[0x0][0x388] ;  /* 0x0000e200ff047b82 */ /* 0x000e620000000a00 */
[-C--:B------:R-:W-:Y:S02]  /*0670*/  IMAD R11, R2, R0.reuse, R6 ;  /* 0x00000000020b7224 */ /* 0x080fe400078e0206 */
[----:B------:R-:W-:-:S03]  /*0680*/  IMAD R13, R6, R0, R3 ;  /* 0x00000000060d7224 */ /* 0x000fc600078e0203 */
[C---:B------:R-:W-:Y:S02]  /*0690*/  IADD3 R19, PT, PT, R11.reuse, 0x1, RZ ;  /* 0x000000010b137810 */ /* 0x040fe40007ffe0ff */
[----:B------:R-:W2:Y:S01]  /*06a0*/  LDC.64 R8, c[0x0][0x380] ;  /* 0x0000e000ff087b82 */ /* 0x000ea20000000a00 */
[C---:B------:R-:W-:Y:S02]  /*06b0*/  IADD3 R21, PT, PT, R11.reuse, 0x2, RZ ;  /* 0x000000020b157810 */ /* 0x040fe40007ffe0ff */
[----:B------:R-:W-:Y:S01]  /*06c0*/  IADD3 R27, PT, PT, R11, 0x3, RZ ;  /* 0x000000030b1b7810 */ /* 0x000fe20007ffe0ff */
[C---:B-1----:R-:W-:Y:S01]  /*06d0*/  IMAD.WIDE.U32 R16, R13.reuse, 0x4, R4 ;  /* 0x000000040d107825 */ /* 0x042fe200078e0004 */
[----:B------:R-:W-:-:S04]  /*06e0*/  IADD3 R13, PT, PT, R13, R0, RZ ;  /* 0x000000000d0d7210 */ /* 0x000fc80007ffe0ff */
[-C--:B------:R-:W-:Y:S01]  /*06f0*/  IADD3 R25, PT, PT, R13, R0.reuse, RZ ;  /* 0x000000000d197210 */ /* 0x080fe20007ffe0ff */
[--C-:B--2---:R-:W-:Y:S01]  /*0700*/  IMAD.WIDE.U32 R22, R11, 0x4, R8.reuse ;  /* 0x000000040b167825 */ /* 0x104fe200078e0008 */
[----:B0-----:R-:W2:Y:S03]  /*0710*/  LDG.E R16, desc[UR6][R16.64] ;  /* 0x0000000610107981 */ /* 0x001ea6000c1e1900 */
[----:B------:R-:W-:Y:S01]  /*0720*/  IMAD.WIDE.U32 R18, R19, 0x4, R8 ;  /* 0x0000000413127825 */ /* 0x000fe200078e0008 */
[----:B------:R-:W2:Y:S03]  /*0730*/  LDG.E R7, desc[UR6][R22.64] ;  /* 0x0000000616077981 */ /* 0x000ea6000c1e1900 */
[----:B------:R-:W-:Y:S02]  /*0740*/  IMAD.WIDE.U32 R14, R13, 0x4, R4 ;  /* 0x000000040d0e7825 */ /* 0x000fe400078e0004 */
[----:B------:R-:W3:Y:S02]  /*0750*/  LDG.E R18, desc[UR6][R18.64] ;  /* 0x0000000612127981 */ /* 0x000ee4000c1e1900 */
[----:B------:R-:W-:Y:S01]  /*0760*/  IMAD.WIDE.U32 R12, R21, 0x4, R8 ;  /* 0x00000004150c7825 */ /* 0x000fe200078e0008 */
[C---:B------:R-:W-:Y:S01]  /*0770*/  IADD3 R21, PT, PT, R25.reuse, R0, RZ ;  /* 0x0000000019157210 */ /* 0x040fe20007ffe0ff */
[----:B------:R-:W3:Y:S02]  /*0780*/  LDG.E R14, desc[UR6][R14.64] ;  /* 0x000000060e0e7981 */ /* 0x000ee4000c1e1900 */
[----:B------:R-:W-:-:S02]  /*0790*/  IMAD.WIDE.U32 R10, R25, 0x4, R4 ;  /* 0x00000004190a7825 */ /* 0x000fc400078e0004 */
[----:B------:R-:W4:Y:S02]  /*07a0*/  LDG.E R12, desc[UR6][R12.64] ;  /* 0x000000060c0c7981 */ /* 0x000f24000c1e1900 */
[----:B------:R-:W-:Y:S02]  /*07b0*/  IMAD.WIDE.U32 R8, R27, 0x4, R8 ;  /* 0x000000041b087825 */ /* 0x000fe400078e0008 */
[----:B------:R-:W4:Y:S02]  /*07c0*/  LDG.E R10, desc[UR6][R10.64] ;  /* 0x000000060a0a7981 */ /* 0x000f24000c1e1900 */
[----:B------:R-:W-:Y:S02]  /*07d0*/  IMAD.WIDE.U32 R4, R21, 0x4, R4 ;  /* 0x0000000415047825 */ /* 0x000fe400078e0004 */
[----:B------:R-:W5:Y:S04]  /*07e0*/  LDG.E R8, desc[UR6][R8.64] ;  /* 0x0000000608087981 */ /* 0x000f68000c1e1900 */
[----:B------:R-:W5:Y:S01]  /*07f0*/  LDG.E R4, desc[UR6][R4.64] ;  /* 0x0000000604047981 */ /* 0x000f62000c1e1900 */
[----:B------:R-:W-:Y:S01]  /*0800*/  IADD3 R6, PT, PT, R6, 0x4, RZ ;  /* 0x0000000406067810 */ /* 0x000fe20007ffe0ff */
[----:B--2---:R-:W-:-:S04]  /*0810*/  IMAD R7, R7, R16, R26 ;  /* 0x0000001007077224 */ /* 0x004fc800078e021a */
[----:B---3--:R-:W-:-:S04]  /*0820*/  IMAD R7, R18, R14, R7 ;  /* 0x0000000e12077224 */ /* 0x008fc800078e0207 */
[----:B----4-:R-:W-:-:S04]  /*0830*/  IMAD R7, R12, R10, R7 ;  /* 0x0000000a0c077224 */ /* 0x010fc800078e0207 */
[----:B-----5:R-:W-:-:S07]  /*0840*/  IMAD R26, R8, R4, R7 ;  /* 0x00000004081a7224 */ /* 0x020fce00078e0207 */
.L_x_3:
[----:B------:R-:W-:Y:S05]  /*0850*/  @!P1 BRA `(.L_x_0) ;  /* 0x0000000000749947 */ /* 0x000fea0003800000 */
[----:B------:R-:W1:Y:S01]  /*0860*/  LDC.64 R10, c[0x0][0x388] ;  /* 0x0000e200ff0a7b82 */ /* 0x000e620000000a00 */
[----:B------:R-:W-:Y:S02]  /*0870*/  ISETP.NE.AND P0, PT, R20, 0x1, PT ;  /* 0x000000011400780c */ /* 0x000fe40003f05270 */
[----:B------:R-:W-:-:S04]  /*0880*/  LOP3.LUT R7, R0, 0x1, RZ, 0xc0, !PT ;  /* 0x0000000100077812 */ /* 0x000fc800078ec0ff */
[----:B------:R-:W-:Y:S01]  /*0890*/  ISETP.NE.U32.AND P1, PT, R7, 0x1, PT ;  /* 0x000000010700780c */ /* 0x000fe20003f25070 */
[----:B------:R-:W2:Y:S06]  /*08a0*/  LDC.64 R14, c[0x0][0x380] ;  /* 0x0000e000ff0e7b82 */ /* 0x000eac0000000a00 */
[-C--:B------:R-:W-:Y:S02]  /*08b0*/  @P0 IMAD R7, R2, R0.reuse, R6 ;  /* 0x0000000002070224 */ /* 0x080fe400078e0206 */
[----:B------:R-:W3:Y:S01]  /*08c0*/  LDC.64 R8, c[0x0][0x380] ;  /* 0x0000e000ff087b82 */ /* 0x000ee20000000a00 */
[C---:B------:R-:W-:Y:S01]  /*08d0*/  @P0 IMAD R13, R6.reuse, R0, R3 ;  /* 0x00000000060d0224 */ /* 0x040fe200078e0203 */
[----:B------:R-:W-:-:S02]  /*08e0*/  @P0 IADD3 R6, PT, PT, R6, 0x2, RZ ;  /* 0x0000000206060810 */ /* 0x000fc40007ffe0ff */
[----:B------:R-:W-:Y:S02]  /*08f0*/  @P0 IADD3 R19, PT, PT, R7, 0x1, RZ ;  /* 0x0000000107130810 */ /* 0x000fe40007ffe0ff */
[C---:B------:R-:W-:Y:S02]  /*0900*/  @P0 IADD3 R21, PT, PT, R13.reuse, R0, RZ ;  /* 0x000000000d150210 */ /* 0x040fe40007ffe0ff */
[----:B------:R-:W4:Y:S01]  /*0910*/  LDC.64 R4, c[0x0][0x388] ;  /* 0x0000e200ff047b82 */ /* 0x000f220000000a00 */
[----:B-1----:R-:W-:-:S04]  /*0920*/  @P0 IMAD.WIDE.U32 R12, R13, 0x4, R10 ;  /* 0x000000040d0c0825 */ /* 0x002fc800078e000a */
[----:B------:R-:W-:Y:S02]  /*0930*/  @P0 IMAD.WIDE.U32 R10, R21, 0x4, R10 ;  /* 0x00000004150a0825 */ /* 0x000fe400078e000a */
[----:B0-----:R-:W5:Y:S02]  /*0940*/  @P0 LDG.E R12, desc[UR6][R12.64] ;  /* 0x000000060c0c0981 */ /* 0x001f64000c1e1900 */
[--C-:B--2---:R-:W-:Y:S02]  /*0950*/  @P0 IMAD.WIDE.U32 R16, R7, 0x4, R14.reuse ;  /* 0x0000000407100825 */ /* 0x104fe400078e000e */
[----:B------:R-:W2:Y:S02]  /*0960*/  @P0 LDG.E R10, desc[UR6][R10.64] ;  /* 0x000000060a0a0981 */ /* 0x000ea4000c1e1900 */
[----:B------:R-:W-:Y:S02]  /*0970*/  @P0 IMAD.WIDE.U32 R14, R19, 0x4, R14 ;  /* 0x00000004130e0825 */ /* 0x000fe400078e000e */
[----:B------:R-:W5:Y:S02]  /*0980*/  @P0 LDG.E R7, desc[UR6][R16.64] ;  /* 0x0000000610070981 */ /* 0x000f64000c1e1900 */
[----:B------:R-:W-:-:S02]  /*0990*/  @!P1 IMAD R19, R2, R0, R6 ;  /* 0x0000000002139224 */ /* 0x000fc400078e0206 */
[----:B------:R-:W-:Y:S01]  /*09a0*/  @!P1 IMAD R21, R6, R0, R3 ;  /* 0x0000000006159224 */ /* 0x000fe200078e0203 */
[----:B------:R-:W2:Y:S01]  /*09b0*/  @P0 LDG.E R14, desc[UR6][R14.64] ;  /* 0x000000060e0e0981 */ /* 0x000ea2000c1e1900 */
[----:B---3--:R-:W-:-:S04]  /*09c0*/  @!P1 IMAD.WIDE.U32 R8, R19, 0x4, R8 ;  /* 0x0000000413089825 */ /* 0x008fc800078e0008 */
[----:B----4-:R-:W-:Y:S02]  /*09d0*/  @!P1 IMAD.WIDE.U32 R4, R21, 0x4, R4 ;  /* 0x0000000415049825 */ /* 0x010fe400078e0004 */
[----:B------:R-:W3:Y:S04]  /*09e0*/  @!P1 LDG.E R9, desc[UR6][R8.64] ;  /* 0x0000000608099981 */ /* 0x000ee8000c1e1900 */
[----:B------:R-:W3:Y:S01]  /*09f0*/  @!P1 LDG.E R4, desc[UR6][R4.64] ;  /* 0x0000000604049981 */ /* 0x000ee2000c1e1900 */
[----:B-----5:R-:W-:-:S04]  /*0a00*/  @P0 IMAD R7, R7, R12, R26 ;  /* 0x0000000c07070224 */ /* 0x020fc800078e021a */
[----:B--2---:R-:W-:-:S04]  /*0a10*/  @P0 IMAD R26, R14, R10, R7 ;  /* 0x0000000a0e1a0224 */ /* 0x004fc800078e0207 */
[----:B---3--:R-:W-:-:S07]  /*0a20*/  @!P1 IMAD R26, R9, R4, R26 ;  /* 0x00000004091a9224 */ /* 0x008fce00078e021a */
.L_x_0:
[----:B------:R-:W1:Y:S01]  /*0a30*/  LDC.64 R4, c[0x0][0x390] ;  /* 0x0000e400ff047b82 */ /* 0x000e620000000a00 */
[----:B------:R-:W-:-:S04]  /*0a40*/  IMAD R3, R2, R0, R3 ;  /* 0x0000000002037224 */ /* 0x000fc800078e0203 */
[----:B-1----:R-:W-:-:S05]  /*0a50*/  IMAD.WIDE.U32 R2, R3, 0x4, R4 ;  /* 0x0000000403027825 */ /* 0x002fca00078e0004 */
[----:B0-----:R-:W-:Y:S01]  /*0a60*/  STG.E desc[UR6][R2.64], R26 ;  /* 0x0000001a02007986 */ /* 0x001fe2000c101906 */
[----:B------:R-:W-:Y:S05]  /*0a70*/  EXIT ;  /* 0x000000000000794d */ /* 0x000fea0003800000 */
.L_x_4:
[----:B------:R-:W-:-:S00]  /*0a80*/  BRA `(.L_x_4) ;  /* 0xfffffffc00fc7947 */ /* 0x000fc0000383ffff */
[----:B------:R-:W-:-:S00]  /*0a90*/  NOP ;  /* 0x0000000000007918 */ /* 0x000fc00000000000 */
        /* <DEDUP_REMOVED lines=14> */
.L_x_5:


//--------------------- .nv.shared.reserved.0     --------------------------
	.section	.nv.shared.reserved.0,"aw",@nobits
	.weak		__nv_reservedSMEM_offset_0_alias
	.size		__nv_reservedSMEM_offset_0_alias, 0, 64
	.other		__nv_reservedSMEM_offset_0_alias,@"STO_CUDA_RESERVED_SHARED STV_DEFAULT"
__nv_reservedSMEM_offset_0_alias:
	.zero		0
	.zero		64


//--------------------- .nv.constant0._Z9mulKernelPiS_S_i --------------------------
	.section	.nv.constant0._Z9mulKernelPiS_S_i,"a",@progbits
	.sectionflags	@""
	.align	4
.nv.constant0._Z9mulKernelPiS_S_i:
	.zero		924


//--------------------- SYMBOLS --------------------------

	.type		.nv.reservedSmem.offset0,@object
	.size		.nv.reservedSmem.offset0,0x4
